	.headerflags	@"EF_CUDA_TEXMODE_UNIFIED EF_CUDA_64BIT_ADDRESS EF_CUDA_ACCELERATORS EF_CUDA_SM90 EF_CUDA_VIRTUAL_SM(EF_CUDA_SM90)"
	.elftype	@"ET_EXEC"


//--------------------- .nv.info                  --------------------------
	.section	.nv.info,"",@"SHT_CUDA_INFO"
	.align	4


	//----- nvinfo : EIATTR_REGCOUNT
	.align		4
        /*0000*/ 	.byte	0x04, 0x2f
        /*0002*/ 	.short	(.L_3 - .L_2)
	.align		4
.L_2:
        /*0004*/ 	.word	index@(triton_poi_fused__native_batch_norm_legit_no_training_relu_10)
        /*0008*/ 	.word	0x00000026


	//----- nvinfo : EIATTR_MIN_STACK_SIZE
	.align		4
.L_3:
        /*000c*/ 	.byte	0x04, 0x12
        /*000e*/ 	.short	(.L_5 - .L_4)
	.align		4
.L_4:
        /*0010*/ 	.word	index@(triton_poi_fused__native_batch_norm_legit_no_training_relu_10)
        /*0014*/ 	.word	0x00000000


	//----- nvinfo : EIATTR_FRAME_SIZE
	.align		4
.L_5:
        /*0018*/ 	.byte	0x04, 0x11
        /*001a*/ 	.short	(.L_7 - .L_6)
	.align		4
.L_6:
        /*001c*/ 	.word	index@(triton_poi_fused__native_batch_norm_legit_no_training_relu_10)
        /*0020*/ 	.word	0x00000000


	//----- nvinfo : EIATTR_MIN_STACK_SIZE
	.align		4
.L_7:
        /*0024*/ 	.byte	0x04, 0x12
        /*0026*/ 	.short	(.L_9 - .L_8)
	.align		4
.L_8:
        /*0028*/ 	.word	index@(triton_poi_fused__native_batch_norm_legit_no_training_relu_10)
        /*002c*/ 	.word	0x00000000
.L_9:


//--------------------- .nv.info.triton_poi_fused__native_batch_norm_legit_no_training_relu_10 --------------------------
	.section	.nv.info.triton_poi_fused__native_batch_norm_legit_no_training_relu_10,"",@"SHT_CUDA_INFO"
	.sectionflags	@""
	.align	4


	//----- nvinfo : EIATTR_CUDA_API_VERSION
	.align		4
        /*0000*/ 	.byte	0x04, 0x37
        /*0002*/ 	.short	(.L_11 - .L_10)
.L_10:
        /*0004*/ 	.word	0x0000007c


	//----- nvinfo : EIATTR_KPARAM_INFO
	.align		4
.L_11:
        /*0008*/ 	.byte	0x04, 0x17
        /*000a*/ 	.short	(.L_13 - .L_12)
.L_12:
        /*000c*/ 	.word	0x00000000
        /*0010*/ 	.short	0x0006
        /*0012*/ 	.short	0x0030
        /*0014*/ 	.byte	0x00, 0xf0, 0x11, 0x00


	//----- nvinfo : EIATTR_KPARAM_INFO
	.align		4
.L_13:
        /*0018*/ 	.byte	0x04, 0x17
        /*001a*/ 	.short	(.L_15 - .L_14)
.L_14:
        /*001c*/ 	.word	0x00000000
        /*0020*/ 	.short	0x0005
        /*0022*/ 	.short	0x0028
        /*0024*/ 	.byte	0x00, 0xf4, 0x21, 0x00


	//----- nvinfo : EIATTR_KPARAM_INFO
	.align		4
.L_15:
        /*0028*/ 	.byte	0x04, 0x17
        /*002a*/ 	.short	(.L_17 - .L_16)
.L_16:
        /*002c*/ 	.word	0x00000000
        /*0030*/ 	.short	0x0004
        /*0032*/ 	.short	0x0020
        /*0034*/ 	.byte	0x00, 0xf4, 0x21, 0x00


	//----- nvinfo : EIATTR_KPARAM_INFO
	.align		4
.L_17:
        /*0038*/ 	.byte	0x04, 0x17
        /*003a*/ 	.short	(.L_19 - .L_18)
.L_18:
        /*003c*/ 	.word	0x00000000
        /*0040*/ 	.short	0x0003
        /*0042*/ 	.short	0x0018
        /*0044*/ 	.byte	0x00, 0xf4, 0x21, 0x00


	//----- nvinfo : EIATTR_KPARAM_INFO
	.align		4
.L_19:
        /*0048*/ 	.byte	0x04, 0x17
        /*004a*/ 	.short	(.L_21 - .L_20)
.L_20:
        /*004c*/ 	.word	0x00000000
        /*0050*/ 	.short	0x0002
        /*0052*/ 	.short	0x0010
        /*0054*/ 	.byte	0x00, 0xf4, 0x21, 0x00


	//----- nvinfo : EIATTR_KPARAM_INFO
	.align		4
.L_21:
        /*0058*/ 	.byte	0x04, 0x17
        /*005a*/ 	.short	(.L_23 - .L_22)
.L_22:
        /*005c*/ 	.word	0x00000000
        /*0060*/ 	.short	0x0001
        /*0062*/ 	.short	0x0008
        /*0064*/ 	.byte	0x00, 0xf4, 0x21, 0x00


	//----- nvinfo : EIATTR_KPARAM_INFO
	.align		4
.L_23:
        /*0068*/ 	.byte	0x04, 0x17
        /*006a*/ 	.short	(.L_25 - .L_24)
.L_24:
        /*006c*/ 	.word	0x00000000
        /*0070*/ 	.short	0x0000
        /*0072*/ 	.short	0x0000
        /*0074*/ 	.byte	0x00, 0xf4, 0x21, 0x00


	//----- nvinfo : EIATTR_SPARSE_MMA_MASK
	.align		4
.L_25:
        /*0078*/ 	.byte	0x03, 0x50
        /*007a*/ 	.short	0x0000


	//----- nvinfo : EIATTR_MAXREG_COUNT
	.align		4
        /*007c*/ 	.byte	0x03, 0x1b
        /*007e*/ 	.short	0x00ff


	//----- nvinfo : EIATTR_EXIT_INSTR_OFFSETS
	.align		4
        /*0080*/ 	.byte	0x04, 0x1c
        /*0082*/ 	.short	(.L_27 - .L_26)


	//   ....[0]....
.L_26:
        /*0084*/ 	.word	0x00000a50


	//----- nvinfo : EIATTR_REQNTID
	.align		4
.L_27:
        /*0088*/ 	.byte	0x04, 0x10
        /*008a*/ 	.short	(.L_29 - .L_28)
.L_28:
        /*008c*/ 	.word	0x00000080
        /*0090*/ 	.word	0x00000001
        /*0094*/ 	.word	0x00000001


	//----- nvinfo : EIATTR_CBANK_PARAM_SIZE
	.align		4
.L_29:
        /*0098*/ 	.byte	0x03, 0x19
        /*009a*/ 	.short	0x0034


	//----- nvinfo : EIATTR_PARAM_CBANK
	.align		4
        /*009c*/ 	.byte	0x04, 0x0a
        /*009e*/ 	.short	(.L_31 - .L_30)
	.align		4
.L_30:
        /*00a0*/ 	.word	index@(.nv.constant0.triton_poi_fused__native_batch_norm_legit_no_training_relu_10)
        /*00a4*/ 	.short	0x0210
        /*00a6*/ 	.short	0x0034


	//----- nvinfo : EIATTR_SW_WAR
	.align		4
.L_31:
        /*00a8*/ 	.byte	0x04, 0x36
        /*00aa*/ 	.short	(.L_33 - .L_32)
.L_32:
        /*00ac*/ 	.word	0x00000008
.L_33:


//--------------------- .nv.callgraph             --------------------------
	.section	.nv.callgraph,"",@"SHT_CUDA_CALLGRAPH"
	.align	4
	.sectionentsize	8
	.align		4
        /*0000*/ 	.word	0x00000000
	.align		4
        /*0004*/ 	.word	0xffffffff
	.align		4
        /*0008*/ 	.word	0x00000000
	.align		4
        /*000c*/ 	.word	0xfffffffe
	.align		4
        /*0010*/ 	.word	0x00000000
	.align		4
        /*0014*/ 	.word	0xfffffffd
	.align		4
        /*0018*/ 	.word	0x00000000
	.align		4
        /*001c*/ 	.word	0xfffffffc


//--------------------- .nv.constant4             --------------------------
	.section	.nv.constant4,"a",@progbits
	.align	8
	.align		8
.nv.constant4:
        /*0000*/ 	.dword	_$_str
	.align		8
        /*0008*/ 	.dword	_$_str_$_2


//--------------------- .text.triton_poi_fused__native_batch_norm_legit_no_training_relu_10 --------------------------
	.section	.text.triton_poi_fused__native_batch_norm_legit_no_training_relu_10,"ax",@progbits
	.align	128
        .global         triton_poi_fused__native_batch_norm_legit_no_training_relu_10
        .type           triton_poi_fused__native_batch_norm_legit_no_training_relu_10,@function
        .size           triton_poi_fused__native_batch_norm_legit_no_training_relu_10,(.L_x_1 - triton_poi_fused__native_batch_norm_legit_no_training_relu_10)
        .other          triton_poi_fused__native_batch_norm_legit_no_training_relu_10,@"STO_CUDA_ENTRY STV_DEFAULT"
triton_poi_fused__native_batch_norm_legit_no_training_relu_10:
.text.triton_poi_fused__native_batch_norm_legit_no_training_relu_10:
[----:B------:R-:W-:Y:S01]  /*0000*/  LDC R1, c[0x0][0x28] ;  /* 0x00000a00ff017b82 */ /* 0x000fe20000000800 */
[----:B------:R-:W1:Y:S07]  /*0010*/  S2R R0, SR_TID.X ;  /* 0x0000000000007919 */ /* 0x000e6e0000002100 */
[----:B------:R-:W2:Y:S01]  /*0020*/  LDC.64 R16, c[0x0][0x220] ;  /* 0x00008800ff107b82 */ /* 0x000ea20000000a00 */
[----:B------:R-:W-:Y:S01]  /*0030*/  ULDC.64 UR4, c[0x0][0x208] ;  /* 0x0000820000047ab9 */ /* 0x000fe20000000a00 */
[----:B------:R-:W3:Y:S06]  /*0040*/  S2R R3, SR_CTAID.X ;  /* 0x0000000000037919 */ /* 0x000eec0000002500 */
[----:B------:R-:W4:Y:S08]  /*0050*/  LDC.64 R20, c[0x0][0x218] ;  /* 0x00008600ff147b82 */ /* 0x000f300000000a00 */
[----:B------:R-:W5:Y:S08]  /*0060*/  LDC.64 R22, c[0x0][0x210] ;  /* 0x00008400ff167b82 */ /* 0x000f700000000a00 */
[----:B------:R-:W5:Y:S01]  /*0070*/  LDC.64 R32, c[0x0][0x230] ;  /* 0x00008c00ff207b82 */ /* 0x000f620000000a00 */
[----:B-1----:R-:W-:-:S04]  /*0080*/  SHF.L.U32 R0, R0, 0x2, RZ ;  /* 0x0000000200007819 */ /* 0x002fc800000006ff */
[----:B------:R-:W-:-:S04]  /*0090*/  LOP3.LUT R0, R0, 0x1fc, RZ, 0xc0, !PT ;  /* 0x000001fc00007812 */ /* 0x000fc800078ec0ff */
[----:B---3--:R-:W-:-:S05]  /*00a0*/  LEA R2, R3, R0, 0xa ;  /* 0x0000000003027211 */ /* 0x008fca00078e50ff */
[----:B------:R-:W-:-:S05]  /*00b0*/  IMAD.HI R0, R2, 0x38e38e39, RZ ;  /* 0x38e38e3902007827 */ /* 0x000fca00078e02ff */
[----:B------:R-:W-:-:S04]  /*00c0*/  SHF.R.U32.HI R3, RZ, 0x1f, R0 ;  /* 0x0000001fff037819 */ /* 0x000fc80000011600 */
[----:B------:R-:W-:-:S05]  /*00d0*/  LEA.HI.SX32 R3, R0, R3, 0x1b ;  /* 0x0000000300037211 */ /* 0x000fca00078fdaff */
[----:B------:R-:W-:-:S04]  /*00e0*/  IMAD R19, R3, -0x90, R2 ;  /* 0xffffff7003137824 */ /* 0x000fc800078e0202 */
[----:B--2---:R-:W-:-:S06]  /*00f0*/  IMAD.WIDE R12, R19, 0x4, R16 ;  /* 0x00000004130c7825 */ /* 0x004fcc00078e0210 */
[----:B------:R-:W2:Y:S01]  /*0100*/  LDG.E.EL.128 R12, desc[UR4][R12.64] ;  /* 0x000000040c0c7981 */ /* 0x000ea2000c2e1d00 */
[----:B------:R-:W-:Y:S01]  /*0110*/  IADD3 R3, R2, 0x200, RZ ;  /* 0x0000020002037810 */ /* 0x000fe20007ffe0ff */
[----:B----4-:R-:W-:-:S04]  /*0120*/  IMAD.WIDE R8, R19, 0x4, R20 ;  /* 0x0000000413087825 */ /* 0x010fc800078e0214 */
[----:B------:R-:W-:Y:S02]  /*0130*/  IMAD.HI R0, R3, 0x38e38e39, RZ ;  /* 0x38e38e3903007827 */ /* 0x000fe400078e02ff */
[----:B------:R-:W3:Y:S02]  /*0140*/  LDG.E.EL.128 R8, desc[UR4][R8.64] ;  /* 0x0000000408087981 */ /* 0x000ee4000c2e1d00 */
[----:B-----5:R-:W-:Y:S01]  /*0150*/  IMAD.WIDE R22, R2, 0x4, R22 ;  /* 0x0000000402167825 */ /* 0x020fe200078e0216 */
[----:B------:R-:W-:-:S04]  /*0160*/  SHF.R.U32.HI R25, RZ, 0x1f, R0 ;  /* 0x0000001fff197819 */ /* 0x000fc80000011600 */
[----:B------:R-:W3:Y:S01]  /*0170*/  LDG.E.128 R4, desc[UR4][R22.64] ;  /* 0x0000000416047981 */ /* 0x000ee2000c1e1d00 */
[----:B------:R-:W-:-:S03]  /*0180*/  LEA.HI.SX32 R0, R0, R25, 0x1b ;  /* 0x0000001900007211 */ /* 0x000fc600078fdaff */
[----:B------:R1:W4:Y:S02]  /*0190*/  LDG.E.128 R28, desc[UR4][R22.64+0x800] ;  /* 0x00080004161c7981 */ /* 0x000324000c1e1d00 */
[----:B------:R-:W-:-:S04]  /*01a0*/  IMAD R3, R0, -0x90, R3 ;  /* 0xffffff7000037824 */ /* 0x000fc800078e0203 */
[----:B------:R-:W-:Y:S01]  /*01b0*/  IMAD.WIDE R24, R3, 0x4, R20 ;  /* 0x0000000403187825 */ /* 0x000fe200078e0214 */
[----:B-1----:R-:W1:Y:S05]  /*01c0*/  LDC.64 R22, c[0x0][0x228] ;  /* 0x00008a00ff167b82 */ /* 0x002e6a0000000a00 */
[----:B------:R-:W4:Y:S01]  /*01d0*/  LDG.E.EL.128 R24, desc[UR4][R24.64] ;  /* 0x0000000418187981 */ /* 0x000f22000c2e1d00 */
[----:B------:R-:W-:Y:S01]  /*01e0*/  HFMA2.MMA R0, -RZ, RZ, 1.625, 0 ;  /* 0x3e800000ff007435 */ /* 0x000fe200000001ff */
[----:B-1----:R-:W-:-:S04]  /*01f0*/  IMAD.WIDE R34, R19, 0x4, R22 ;  /* 0x0000000413227825 */ /* 0x002fc800078e0216 */
[----:B--2---:R-:W-:Y:S01]  /*0200*/  FADD R18, R12, 9.9999997473787516356e-06 ;  /* 0x3727c5ac0c127421 */ /* 0x004fe20000000000 */
[----:B------:R-:W-:-:S05]  /*0210*/  FADD R20, R13, 9.9999997473787516356e-06 ;  /* 0x3727c5ac0d147421 */ /* 0x000fca0000000000 */
[----:B------:R-:W1:Y:S01]  /*0220*/  MUFU.SQRT R18, R18 ;  /* 0x0000001200127308 */ /* 0x000e620000002000 */
[----:B------:R-:W-:-:S07]  /*0230*/  FADD R14, R14, 9.9999997473787516356e-06 ;  /* 0x3727c5ac0e0e7421 */ /* 0x000fce0000000000 */
[----:B------:R-:W2:Y:S01]  /*0240*/  MUFU.SQRT R20, R20 ;  /* 0x0000001400147308 */ /* 0x000ea20000002000 */
[----:B------:R-:W-:-:S07]  /*0250*/  FADD R15, R15, 9.9999997473787516356e-06 ;  /* 0x3727c5ac0f0f7421 */ /* 0x000fce0000000000 */
[----:B------:R-:W5:Y:S01]  /*0260*/  MUFU.SQRT R12, R14 ;  /* 0x0000000e000c7308 */ /* 0x000f620000002000 */
[----:B-1----:R-:W-:-:S07]  /*0270*/  FSETP.GT.AND P6, PT, R18, 8.50705917302346158658e+37, PT ;  /* 0x7e8000001200780b */ /* 0x002fce0003fc4000 */
[----:B------:R-:W1:Y:S01]  /*0280*/  MUFU.SQRT R13, R15 ;  /* 0x0000000f000d7308 */ /* 0x000e620000002000 */
[----:B--2---:R-:W-:Y:S02]  /*0290*/  FSETP.GT.AND P5, PT, R20, 8.50705917302346158658e+37, PT ;  /* 0x7e8000001400780b */ /* 0x004fe40003fa4000 */
[----:B------:R-:W-:Y:S02]  /*02a0*/  FSETP.GEU.AND P4, PT, R18, 1.175494350822287508e-38, PT ;  /* 0x008000001200780b */ /* 0x000fe40003f8e000 */
[----:B------:R-:W-:Y:S02]  /*02b0*/  FSETP.GEU.AND P3, PT, R20, 1.175494350822287508e-38, PT ;  /* 0x008000001400780b */ /* 0x000fe40003f6e000 */
[----:B-----5:R-:W-:Y:S01]  /*02c0*/  FSETP.GT.AND P2, PT, R12, 8.50705917302346158658e+37, PT ;  /* 0x7e8000000c00780b */ /* 0x020fe20003f44000 */
[----:B------:R-:W-:Y:S01]  /*02d0*/  @P6 FMUL R18, R18, 0.25 ;  /* 0x3e80000012126820 */ /* 0x000fe20000400000 */
[----:B---3--:R-:W-:Y:S01]  /*02e0*/  FADD R4, R4, -R8 ;  /* 0x8000000804047221 */ /* 0x008fe20000000000 */
[----:B------:R-:W-:-:S02]  /*02f0*/  FSETP.GEU.AND P0, PT, R12, 1.175494350822287508e-38, PT ;  /* 0x008000000c00780b */ /* 0x000fc40003f0e000 */
[----:B------:R-:W-:Y:S02]  /*0300*/  FSEL R8, R0, 1, P6 ;  /* 0x3f80000000087808 */ /* 0x000fe40003000000 */
[----:B------:R-:W-:Y:S01]  /*0310*/  @P5 FMUL R20, R20, 0.25 ;  /* 0x3e80000014145820 */ /* 0x000fe20000400000 */
[C---:B-1----:R-:W-:Y:S01]  /*0320*/  FSETP.GT.AND P1, PT, R13.reuse, 8.50705917302346158658e+37, PT ;  /* 0x7e8000000d00780b */ /* 0x042fe20003f24000 */
[----:B------:R-:W-:Y:S01]  /*0330*/  @!P4 FMUL R18, R18, 16777216 ;  /* 0x4b8000001212c820 */ /* 0x000fe20000400000 */
[----:B------:R-:W-:Y:S01]  /*0340*/  FSETP.GEU.AND P6, PT, R13, 1.175494350822287508e-38, PT ;  /* 0x008000000d00780b */ /* 0x000fe20003fce000 */
[----:B------:R-:W-:Y:S01]  /*0350*/  @!P3 FMUL R20, R20, 16777216 ;  /* 0x4b8000001414b820 */ /* 0x000fe20000400000 */
[----:B------:R-:W-:Y:S02]  /*0360*/  FADD R5, R5, -R9 ;  /* 0x8000000905057221 */ /* 0x000fe40000000000 */
[----:B------:R-:W1:Y:S01]  /*0370*/  MUFU.RCP R9, R18 ;  /* 0x0000001200097308 */ /* 0x000e620000001000 */
[----:B------:R-:W-:Y:S01]  /*0380*/  @P2 FMUL R12, R12, 0.25 ;  /* 0x3e8000000c0c2820 */ /* 0x000fe20000400000 */
[----:B------:R-:W-:-:S06]  /*0390*/  FADD R7, R7, -R11 ;  /* 0x8000000b07077221 */ /* 0x000fcc0000000000 */
[----:B------:R-:W2:Y:S01]  /*03a0*/  MUFU.RCP R20, R20 ;  /* 0x0000001400147308 */ /* 0x000ea20000001000 */
[----:B------:R-:W-:Y:S01]  /*03b0*/  @P1 FMUL R13, R13, 0.25 ;  /* 0x3e8000000d0d1820 */ /* 0x000fe20000400000 */
[----:B------:R-:W-:Y:S01]  /*03c0*/  @!P0 FMUL R12, R12, 16777216 ;  /* 0x4b8000000c0c8820 */ /* 0x000fe20000400000 */
[----:B------:R-:W-:Y:S01]  /*03d0*/  FSEL R11, R0, 1, P5 ;  /* 0x3f800000000b7808 */ /* 0x000fe20002800000 */
[----:B----4-:R-:W-:Y:S01]  /*03e0*/  FADD R29, R29, -R25 ;  /* 0x800000191d1d7221 */ /* 0x010fe20000000000 */
[----:B------:R-:W-:Y:S01]  /*03f0*/  @!P6 FMUL R13, R13, 16777216 ;  /* 0x4b8000000d0de820 */ /* 0x000fe20000400000 */
[----:B------:R-:W-:Y:S01]  /*0400*/  FADD R24, R28, -R24 ;  /* 0x800000181c187221 */ /* 0x000fe20000000000 */
[----:B------:R-:W-:Y:S01]  /*0410*/  @!P4 FMUL R8, R8, 16777216 ;  /* 0x4b8000000808c820 */ /* 0x000fe20000400000 */
[----:B------:R-:W3:Y:S01]  /*0420*/  MUFU.RCP R25, R12 ;  /* 0x0000000c00197308 */ /* 0x000ee20000001000 */
[----:B------:R-:W-:Y:S02]  /*0430*/  @!P3 FMUL R11, R11, 16777216 ;  /* 0x4b8000000b0bb820 */ /* 0x000fe40000400000 */
[----:B-1----:R-:W-:Y:S01]  /*0440*/  FMUL R9, R9, R8 ;  /* 0x0000000809097220 */ /* 0x002fe20000400000 */
[----:B------:R-:W-:-:S04]  /*0450*/  FSEL R8, R0, 1, P2 ;  /* 0x3f80000000087808 */ /* 0x000fc80001000000 */
[----:B------:R-:W1:Y:S01]  /*0460*/  MUFU.RCP R28, R13 ;  /* 0x0000000d001c7308 */ /* 0x000e620000001000 */
[----:B--2---:R-:W-:Y:S01]  /*0470*/  FMUL R18, R20, R11 ;  /* 0x0000000b14127220 */ /* 0x004fe20000400000 */
[----:B------:R-:W-:Y:S01]  /*0480*/  FSEL R11, R0, 1, P1 ;  /* 0x3f800000000b7808 */ /* 0x000fe20000800000 */
[----:B------:R-:W-:Y:S01]  /*0490*/  @!P0 FMUL R8, R8, 16777216 ;  /* 0x4b80000008088820 */ /* 0x000fe20000400000 */
[----:B------:R-:W-:-:S03]  /*04a0*/  FMUL R21, R9, R4 ;  /* 0x0000000409157220 */ /* 0x000fc60000400000 */
[----:B------:R-:W-:Y:S01]  /*04b0*/  @!P6 FMUL R11, R11, 16777216 ;  /* 0x4b8000000b0be820 */ /* 0x000fe20000400000 */
[----:B---3--:R-:W-:Y:S01]  /*04c0*/  FMUL R25, R25, R8 ;  /* 0x0000000819197220 */ /* 0x008fe20000400000 */
[----:B------:R-:W-:Y:S01]  /*04d0*/  FADD R6, R6, -R10 ;  /* 0x8000000a06067221 */ /* 0x000fe20000000000 */
[----:B0-----:R-:W-:-:S04]  /*04e0*/  IMAD.WIDE R8, R19, 0x4, R32 ;  /* 0x0000000413087825 */ /* 0x001fc800078e0220 */
[----:B------:R-:W-:Y:S01]  /*04f0*/  FMUL R18, R18, R5 ;  /* 0x0000000512127220 */ /* 0x000fe20000400000 */
[----:B-1----:R-:W-:Y:S01]  /*0500*/  FMUL R28, R28, R11 ;  /* 0x0000000b1c1c7220 */ /* 0x002fe20000400000 */
[----:B------:R-:W-:Y:S01]  /*0510*/  FMUL R25, R25, R6 ;  /* 0x0000000619197220 */ /* 0x000fe20000400000 */
[----:B------:R-:W2:Y:S02]  /*0520*/  LDG.E.EL.128 R8, desc[UR4][R8.64] ;  /* 0x0000000408087981 */ /* 0x000ea4000c2e1d00 */
[----:B------:R-:W-:Y:S02]  /*0530*/  FMUL R28, R28, R7 ;  /* 0x000000071c1c7220 */ /* 0x000fe40000400000 */
[----:B------:R-:W2:Y:S01]  /*0540*/  LDG.E.EL.128 R4, desc[UR4][R34.64] ;  /* 0x0000000422047981 */ /* 0x000ea2000c2e1d00 */
[----:B------:R-:W-:-:S06]  /*0550*/  IMAD.WIDE R12, R3, 0x4, R16 ;  /* 0x00000004030c7825 */ /* 0x000fcc00078e0210 */
[----:B------:R-:W3:Y:S01]  /*0560*/  LDG.E.EL.128 R12, desc[UR4][R12.64] ;  /* 0x000000040c0c7981 */ /* 0x000ee2000c2e1d00 */
[----:B------:R-:W-:-:S04]  /*0570*/  IMAD.WIDE R16, R3, 0x4, R22 ;  /* 0x0000000403107825 */ /* 0x000fc800078e0216 */
[----:B------:R-:W-:-:S04]  /*0580*/  IMAD.WIDE R22, R3, 0x4, R32 ;  /* 0x0000000403167825 */ /* 0x000fc800078e0220 */
[----:B--2---:R-:W-:Y:S01]  /*0590*/  FFMA R4, R4, R21, R8 ;  /* 0x0000001504047223 */ /* 0x004fe20000000008 */
[----:B------:R-:W-:Y:S01]  /*05a0*/  FFMA R5, R5, R18, R9 ;  /* 0x0000001205057223 */ /* 0x000fe20000000009 */
[----:B------:R-:W2:Y:S04]  /*05b0*/  LDG.E.EL.128 R20, desc[UR4][R22.64] ;  /* 0x0000000416147981 */ /* 0x000ea8000c2e1d00 */
[----:B------:R-:W2:Y:S01]  /*05c0*/  LDG.E.EL.128 R16, desc[UR4][R16.64] ;  /* 0x0000000410107981 */ /* 0x000ea2000c2e1d00 */
[----:B---3--:R-:W-:-:S06]  /*05d0*/  FADD R3, R12, 9.9999997473787516356e-06 ;  /* 0x3727c5ac0c037421 */ /* 0x008fcc0000000000 */
[----:B------:R-:W0:Y:S01]  /*05e0*/  MUFU.SQRT R3, R3 ;  /* 0x0000000300037308 */ /* 0x000e220000002000 */
[----:B------:R-:W-:Y:S01]  /*05f0*/  FADD R13, R13, 9.9999997473787516356e-06 ;  /* 0x3727c5ac0d0d7421 */ /* 0x000fe20000000000 */
[----:B------:R-:W-:Y:S01]  /*0600*/  FADD R14, R14, 9.9999997473787516356e-06 ;  /* 0x3727c5ac0e0e7421 */ /* 0x000fe20000000000 */
[----:B------:R-:W-:Y:S01]  /*0610*/  FADD R15, R15, 9.9999997473787516356e-06 ;  /* 0x3727c5ac0f0f7421 */ /* 0x000fe20000000000 */
[----:B------:R-:W-:Y:S01]  /*0620*/  FFMA R6, R6, R25, R10 ;  /* 0x0000001906067223 */ /* 0x000fe2000000000a */
[----:B------:R-:W-:-:S03]  /*0630*/  FFMA R7, R7, R28, R11 ;  /* 0x0000001c07077223 */ /* 0x000fc6000000000b */
[----:B------:R-:W1:Y:S08]  /*0640*/  MUFU.SQRT R11, R13 ;  /* 0x0000000d000b7308 */ /* 0x000e700000002000 */
[----:B------:R-:W3:Y:S01]  /*0650*/  MUFU.SQRT R12, R14 ;  /* 0x0000000e000c7308 */ /* 0x000ee20000002000 */
[----:B0-----:R-:W-:-:S07]  /*0660*/  FSETP.GT.AND P6, PT, R3, 8.50705917302346158658e+37, PT ;  /* 0x7e8000000300780b */ /* 0x001fce0003fc4000 */
[----:B------:R-:W0:Y:S01]  /*0670*/  MUFU.SQRT R10, R15 ;  /* 0x0000000f000a7308 */ /* 0x000e220000002000 */
[----:B------:R-:W-:Y:S02]  /*0680*/  FSETP.GEU.AND P5, PT, R3, 1.175494350822287508e-38, PT ;  /* 0x008000000300780b */ /* 0x000fe40003fae000 */
[----:B-1----:R-:W-:Y:S02]  /*0690*/  FSETP.GT.AND P4, PT, R11, 8.50705917302346158658e+37, PT ;  /* 0x7e8000000b00780b */ /* 0x002fe40003f84000 */
[----:B---3--:R-:W-:Y:S01]  /*06a0*/  FSETP.GT.AND P2, PT, R12, 8.50705917302346158658e+37, PT ;  /* 0x7e8000000c00780b */ /* 0x008fe20003f44000 */
[----:B------:R-:W-:Y:S01]  /*06b0*/  @P6 FMUL R3, R3, 0.25 ;  /* 0x3e80000003036820 */ /* 0x000fe20000400000 */
[----:B------:R-:W-:Y:S02]  /*06c0*/  FSEL R8, R0, 1, P6 ;  /* 0x3f80000000087808 */ /* 0x000fe40003000000 */
[----:B------:R-:W-:Y:S02]  /*06d0*/  FSETP.GEU.AND P3, PT, R11, 1.175494350822287508e-38, PT ;  /* 0x008000000b00780b */ /* 0x000fe40003f6e000 */
[----:B0-----:R-:W-:-:S02]  /*06e0*/  FSETP.GT.AND P1, PT, R10, 8.50705917302346158658e+37, PT ;  /* 0x7e8000000a00780b */ /* 0x001fc40003f24000 */
[----:B------:R-:W-:Y:S02]  /*06f0*/  FSETP.GEU.AND P0, PT, R12, 1.175494350822287508e-38, PT ;  /* 0x008000000c00780b */ /* 0x000fe40003f0e000 */
[----:B------:R-:W-:Y:S01]  /*0700*/  FSETP.GEU.AND P6, PT, R10, 1.175494350822287508e-38, PT ;  /* 0x008000000a00780b */ /* 0x000fe20003fce000 */
[----:B------:R-:W-:Y:S01]  /*0710*/  @!P5 FMUL R3, R3, 16777216 ;  /* 0x4b8000000303d820 */ /* 0x000fe20000400000 */
[----:B------:R-:W-:Y:S01]  /*0720*/  @P4 FMUL R11, R11, 0.25 ;  /* 0x3e8000000b0b4820 */ /* 0x000fe20000400000 */
[----:B------:R-:W-:-:S04]  /*0730*/  @P2 FMUL R12, R12, 0.25 ;  /* 0x3e8000000c0c2820 */ /* 0x000fc80000400000 */
[----:B------:R-:W0:Y:S02]  /*0740*/  MUFU.RCP R3, R3 ;  /* 0x0000000300037308 */ /* 0x000e240000001000 */
[----:B------:R-:W-:Y:S01]  /*0750*/  @P1 FMUL R10, R10, 0.25 ;  /* 0x3e8000000a0a1820 */ /* 0x000fe20000400000 */
[----:B------:R-:W-:Y:S01]  /*0760*/  @!P3 FMUL R11, R11, 16777216 ;  /* 0x4b8000000b0bb820 */ /* 0x000fe20000400000 */
[----:B------:R-:W-:Y:S02]  /*0770*/  @!P0 FMUL R12, R12, 16777216 ;  /* 0x4b8000000c0c8820 */ /* 0x000fe40000400000 */
[----:B------:R-:W-:Y:S01]  /*0780*/  @!P6 FMUL R10, R10, 16777216 ;  /* 0x4b8000000a0ae820 */ /* 0x000fe20000400000 */
[----:B------:R-:W-:Y:S02]  /*0790*/  @!P5 FMUL R8, R8, 16777216 ;  /* 0x4b8000000808d820 */ /* 0x000fe40000400000 */
[----:B------:R-:W1:Y:S01]  /*07a0*/  MUFU.RCP R11, R11 ;  /* 0x0000000b000b7308 */ /* 0x000e620000001000 */
[----:B------:R-:W-:-:S07]  /*07b0*/  FSEL R14, R0, 1, P4 ;  /* 0x3f800000000e7808 */ /* 0x000fce0002000000 */
[----:B------:R-:W3:Y:S01]  /*07c0*/  MUFU.RCP R12, R12 ;  /* 0x0000000c000c7308 */ /* 0x000ee20000001000 */
[----:B------:R-:W-:-:S07]  /*07d0*/  FSEL R13, R0, 1, P2 ;  /* 0x3f800000000d7808 */ /* 0x000fce0001000000 */
[----:B------:R-:W4:Y:S01]  /*07e0*/  MUFU.RCP R10, R10 ;  /* 0x0000000a000a7308 */ /* 0x000f220000001000 */
[----:B------:R-:W-:Y:S01]  /*07f0*/  FSEL R15, R0, 1, P1 ;  /* 0x3f800000000f7808 */ /* 0x000fe20000800000 */
[----:B0-----:R-:W-:Y:S02]  /*0800*/  FMUL R3, R3, R8 ;  /* 0x0000000803037220 */ /* 0x001fe40000400000 */
[----:B------:R-:W0:Y:S01]  /*0810*/  LDC.64 R8, c[0x0][0x238] ;  /* 0x00008e00ff087b82 */ /* 0x000e220000000a00 */
[----:B------:R-:W-:Y:S01]  /*0820*/  @!P3 FMUL R14, R14, 16777216 ;  /* 0x4b8000000e0eb820 */ /* 0x000fe20000400000 */
[----:B------:R-:W-:Y:S01]  /*0830*/  @!P0 FMUL R13, R13, 16777216 ;  /* 0x4b8000000d0d8820 */ /* 0x000fe20000400000 */
[----:B------:R-:W-:Y:S01]  /*0840*/  @!P6 FMUL R15, R15, 16777216 ;  /* 0x4b8000000f0fe820 */ /* 0x000fe20000400000 */
[----:B------:R-:W-:Y:S01]  /*0850*/  FADD R26, R30, -R26 ;  /* 0x8000001a1e1a7221 */ /* 0x000fe20000000000 */
[----:B------:R-:W-:Y:S01]  /*0860*/  FADD R27, R31, -R27 ;  /* 0x8000001b1f1b7221 */ /* 0x000fe20000000000 */
[----:B-1----:R-:W-:Y:S01]  /*0870*/  FMUL R14, R11, R14 ;  /* 0x0000000e0b0e7220 */ /* 0x002fe20000400000 */
[----:B---3--:R-:W-:Y:S01]  /*0880*/  FMUL R13, R12, R13 ;  /* 0x0000000d0c0d7220 */ /* 0x008fe20000400000 */
[----:B----4-:R-:W-:Y:S01]  /*0890*/  FMUL R0, R10, R15 ;  /* 0x0000000f0a007220 */ /* 0x010fe20000400000 */
[----:B------:R-:W-:Y:S01]  /*08a0*/  FMUL R3, R3, R24 ;  /* 0x0000001803037220 */ /* 0x000fe20000400000 */
[----:B------:R-:W-:Y:S01]  /*08b0*/  FMUL R14, R14, R29 ;  /* 0x0000001d0e0e7220 */ /* 0x000fe20000400000 */
[----:B------:R-:W-:Y:S01]  /*08c0*/  FMUL R13, R13, R26 ;  /* 0x0000001a0d0d7220 */ /* 0x000fe20000400000 */
[----:B------:R-:W-:Y:S01]  /*08d0*/  FMUL R0, R0, R27 ;  /* 0x0000001b00007220 */ /* 0x000fe20000400000 */
[----:B------:R-:W-:-:S02]  /*08e0*/  FSETP.GEU.AND P6, PT, R7, RZ, PT ;  /* 0x000000ff0700720b */ /* 0x000fc40003fce000 */
[----:B------:R-:W-:Y:S02]  /*08f0*/  FSETP.GEU.AND P0, PT, R6, RZ, PT ;  /* 0x000000ff0600720b */ /* 0x000fe40003f0e000 */
[----:B------:R-:W-:Y:S02]  /*0900*/  SEL R7, R7, RZ, P6 ;  /* 0x000000ff07077207 */ /* 0x000fe40003000000 */
[C---:B------:R-:W-:Y:S02]  /*0910*/  FSETP.GEU.AND P1, PT, R5.reuse, RZ, PT ;  /* 0x000000ff0500720b */ /* 0x040fe40003f2e000 */
[----:B------:R-:W-:Y:S01]  /*0920*/  FSETP.GEU.AND P2, PT, R4, RZ, PT ;  /* 0x000000ff0400720b */ /* 0x000fe20003f4e000 */
[----:B0-----:R-:W-:Y:S01]  /*0930*/  IMAD.WIDE R8, R2, 0x4, R8 ;  /* 0x0000000402087825 */ /* 0x001fe200078e0208 */
[----:B------:R-:W-:Y:S02]  /*0940*/  SEL R6, R6, RZ, P0 ;  /* 0x000000ff06067207 */ /* 0x000fe40000000000 */
[----:B------:R-:W-:-:S02]  /*0950*/  SEL R5, R5, RZ, P1 ;  /* 0x000000ff05057207 */ /* 0x000fc40000800000 */
[----:B------:R-:W-:-:S05]  /*0960*/  SEL R4, R4, RZ, P2 ;  /* 0x000000ff04047207 */ /* 0x000fca0001000000 */
[----:B------:R-:W-:Y:S01]  /*0970*/  STG.E.128 desc[UR4][R8.64], R4 ;  /* 0x0000000408007986 */ /* 0x000fe2000c101d04 */
[----:B--2---:R-:W-:Y:S01]  /*0980*/  FFMA R3, R16, R3, R20 ;  /* 0x0000000310037223 */ /* 0x004fe20000000014 */
[----:B------:R-:W-:Y:S01]  /*0990*/  FFMA R14, R17, R14, R21 ;  /* 0x0000000e110e7223 */ /* 0x000fe20000000015 */
[----:B------:R-:W-:Y:S01]  /*09a0*/  FFMA R13, R18, R13, R22 ;  /* 0x0000000d120d7223 */ /* 0x000fe20000000016 */
[----:B------:R-:W-:Y:S02]  /*09b0*/  FFMA R0, R19, R0, R23 ;  /* 0x0000000013007223 */ /* 0x000fe40000000017 */
[----:B------:R-:W-:Y:S02]  /*09c0*/  FSETP.GEU.AND P5, PT, R3, RZ, PT ;  /* 0x000000ff0300720b */ /* 0x000fe40003fae000 */
[----:B------:R-:W-:Y:S02]  /*09d0*/  FSETP.GEU.AND P3, PT, R13, RZ, PT ;  /* 0x000000ff0d00720b */ /* 0x000fe40003f6e000 */
[----:B------:R-:W-:-:S02]  /*09e0*/  FSETP.GEU.AND P4, PT, R14, RZ, PT ;  /* 0x000000ff0e00720b */ /* 0x000fc40003f8e000 */
[----:B------:R-:W-:Y:S02]  /*09f0*/  FSETP.GEU.AND P6, PT, R0, RZ, PT ;  /* 0x000000ff0000720b */ /* 0x000fe40003fce000 */
[----:B------:R-:W-:Y:S02]  /*0a00*/  SEL R18, R13, RZ, P3 ;  /* 0x000000ff0d127207 */ /* 0x000fe40001800000 */
[----:B------:R-:W-:Y:S02]  /*0a10*/  SEL R17, R14, RZ, P4 ;  /* 0x000000ff0e117207 */ /* 0x000fe40002000000 */
[----:B------:R-:W-:Y:S02]  /*0a20*/  SEL R16, R3, RZ, P5 ;  /* 0x000000ff03107207 */ /* 0x000fe40002800000 */
[----:B------:R-:W-:-:S05]  /*0a30*/  SEL R19, R0, RZ, P6 ;  /* 0x000000ff00137207 */ /* 0x000fca0003000000 */
[----:B------:R-:W-:Y:S01]  /*0a40*/  STG.E.128 desc[UR4][R8.64+0x800], R16 ;  /* 0x0008001008007986 */ /* 0x000fe2000c101d04 */
[----:B------:R-:W-:Y:S05]  /*0a50*/  EXIT ;  /* 0x000000000000794d */ /* 0x000fea0003800000 */
.L_x_0:
[----:B------:R-:W-:-:S00]  /*0a60*/  BRA `(.L_x_0) ;  /* 0xfffffffc00fc7947 */ /* 0x000fc0000383ffff */
[----:B------:R-:W-:-:S00]  /*0a70*/  NOP ;  /* 0x0000000000007918 */ /* 0x000fc00000000000 */
        /* <DEDUP_REMOVED lines=8> */
.L_x_1:


//--------------------- .nv.global.init           --------------------------
	.section	.nv.global.init,"aw",@progbits
.nv.global.init:
	.type		_$_str,@object
	.size		_$_str,(_$_str_$_2 - _$_str)
_$_str:
        /*0000*/ 	.byte	0x5f, 0x5f, 0x43, 0x55, 0x44, 0x41, 0x5f, 0x46, 0x54, 0x5a, 0x00
	.type		_$_str_$_2,@object
	.size		_$_str_$_2,(.L_1 - _$_str_$_2)
_$_str_$_2:
        /*000b*/ 	.byte	0x5f, 0x5f, 0x43, 0x55, 0x44, 0x41, 0x5f, 0x50, 0x52, 0x45, 0x43, 0x5f, 0x53, 0x51, 0x52, 0x54
        /*001b*/ 	.byte	0x00
.L_1:


//--------------------- .nv.constant0.triton_poi_fused__native_batch_norm_legit_no_training_relu_10 --------------------------
	.section	.nv.constant0.triton_poi_fused__native_batch_norm_legit_no_training_relu_10,"a",@progbits
	.sectionflags	@""
	.align	4
.nv.constant0.triton_poi_fused__native_batch_norm_legit_no_training_relu_10:
	.zero		580
